//
// Generated by NVIDIA NVVM Compiler
//
// Compiler Build ID: CL-36424714
// Cuda compilation tools, release 13.0, V13.0.88
// Based on NVVM 20.0.0
//

.version 9.0
.target sm_100
.address_size 64

	// .globl	_Z14reinitLevelsetPKfPfP6float2

.visible .entry _Z14reinitLevelsetPKfPfP6float2(
	.param .u64 .ptr .align 1 _Z14reinitLevelsetPKfPfP6float2_param_0,
	.param .u64 .ptr .align 1 _Z14reinitLevelsetPKfPfP6float2_param_1,
	.param .u64 .ptr .align 1 _Z14reinitLevelsetPKfPfP6float2_param_2
)
{


	ret;

}


// ===== COMPILED SASS (sm_100) =====

	.target	sm_100

	.elftype	@"ET_EXEC"


//--------------------- .note.nv.tkinfo           --------------------------
	.section	.note.nv.tkinfo,"",@"SHT_NOTE"
	.sectionflags	@"SHF_NOTE_NV_TKINFO"
	.tkinfo
        /*0018*/ 	.word	0x00000002
        /*0030*/ 	.string	""
        /*0030*/ 	.string	"ptxas"
        /*0030*/ 	.string	"Cuda compilation tools, release 13.0, V13.0.88"
        /*0030*/ 	.string	"Build cuda_13.0.r13.0/compiler.36424714_0"
        /*0030*/ 	.string	"-arch sm_100 -m 64 "



//--------------------- .note.nv.cuinfo           --------------------------
	.section	.note.nv.cuinfo,"",@"SHT_NOTE"
	.sectionflags	@"SHF_NOTE_NV_CUINFO"
        /*0018*/ 	.short	0x0002
        /*001a*/ 	.short	0x0064
        /*001c*/ 	.short	0x0082
	.zero		2


//--------------------- .nv.info                  --------------------------
	.section	.nv.info,"",@"SHT_CUDA_INFO"
	.align	4


	//----- nvinfo : EIATTR_REGCOUNT
	.align		4
        /*0000*/ 	.byte	0x04, 0x2f
        /*0002*/ 	.short	(.L_1 - .L_0)
	.align		4
.L_0:
        /*0004*/ 	.word	index@(_Z14reinitLevelsetPKfPfP6float2)
        /*0008*/ 	.word	0x00000004


	//----- nvinfo : EIATTR_FRAME_SIZE
	.align		4
.L_1:
        /*000c*/ 	.byte	0x04, 0x11
        /*000e*/ 	.short	(.L_3 - .L_2)
	.align		4
.L_2:
        /*0010*/ 	.word	index@(_Z14reinitLevelsetPKfPfP6float2)
        /*0014*/ 	.word	0x00000000


	//----- nvinfo : EIATTR_MIN_STACK_SIZE
	.align		4
.L_3:
        /*0018*/ 	.byte	0x04, 0x12
        /*001a*/ 	.short	(.L_5 - .L_4)
	.align		4
.L_4:
        /*001c*/ 	.word	index@(_Z14reinitLevelsetPKfPfP6float2)
        /*0020*/ 	.word	0x00000000
.L_5:


//--------------------- .nv.compat                --------------------------
	.section	.nv.compat,"",@"SHT_CUDA_COMPAT_INFO"
	.align	4
        /*0000*/ 	.byte	0x02, 0x09, 0x00, 0x00, 0x02, 0x02, 0x01, 0x00, 0x02, 0x05, 0x05, 0x00, 0x03, 0x07, 0x01, 0x01
        /*0010*/ 	.byte	0x02, 0x03, 0x00, 0x00, 0x02, 0x06, 0x01, 0x00, 0x04, 0x0b, 0x08, 0x00, 0x09, 0x00, 0x00, 0x00
        /*0020*/ 	.byte	0x00, 0x00, 0x00, 0x00


//--------------------- .nv.info._Z14reinitLevelsetPKfPfP6float2 --------------------------
	.section	.nv.info._Z14reinitLevelsetPKfPfP6float2,"",@"SHT_CUDA_INFO"
	.sectionflags	@""
	.align	4


	//----- nvinfo : EIATTR_CUDA_API_VERSION
	.align		4
        /*0000*/ 	.byte	0x04, 0x37
        /*0002*/ 	.short	(.L_7 - .L_6)
.L_6:
        /*0004*/ 	.word	0x00000082


	//----- nvinfo : EIATTR_KPARAM_INFO
	.align		4
.L_7:
        /*0008*/ 	.byte	0x04, 0x17
        /*000a*/ 	.short	(.L_9 - .L_8)
.L_8:
        /*000c*/ 	.word	0x00000000
        /*0010*/ 	.short	0x0002
        /*0012*/ 	.short	0x0010
        /*0014*/ 	.byte	0x00, 0xf5, 0x21, 0x00


	//----- nvinfo : EIATTR_KPARAM_INFO
	.align		4
.L_9:
        /*0018*/ 	.byte	0x04, 0x17
        /*001a*/ 	.short	(.L_11 - .L_10)
.L_10:
        /*001c*/ 	.word	0x00000000
        /*0020*/ 	.short	0x0001
        /*0022*/ 	.short	0x0008
        /*0024*/ 	.byte	0x00, 0xf5, 0x21, 0x00


	//----- nvinfo : EIATTR_KPARAM_INFO
	.align		4
.L_11:
        /*0028*/ 	.byte	0x04, 0x17
        /*002a*/ 	.short	(.L_13 - .L_12)
.L_12:
        /*002c*/ 	.word	0x00000000
        /*0030*/ 	.short	0x0000
        /*0032*/ 	.short	0x0000
        /*0034*/ 	.byte	0x00, 0xf5, 0x21, 0x00


	//----- nvinfo : EIATTR_SPARSE_MMA_MASK
	.align		4
.L_13:
        /*0038*/ 	.byte	0x03, 0x50
        /*003a*/ 	.short	0x0000


	//----- nvinfo : EIATTR_MAXREG_COUNT
	.align		4
        /*003c*/ 	.byte	0x03, 0x1b
        /*003e*/ 	.short	0x00ff


	//----- nvinfo : EIATTR_MERCURY_ISA_VERSION
	.align		4
        /*0040*/ 	.byte	0x03, 0x5f
        /*0042*/ 	.short	0x0101


	//----- nvinfo : EIATTR_VRC_CTA_INIT_COUNT
	.align		4
        /*0044*/ 	.byte	0x02, 0x4a
	.zero		1
	.zero		1


	//----- nvinfo : EIATTR_EXIT_INSTR_OFFSETS
	.align		4
        /*0048*/ 	.byte	0x04, 0x1c
        /*004a*/ 	.short	(.L_15 - .L_14)


	//   ....[0]....
.L_14:
        /*004c*/ 	.word	0x00000010


	//----- nvinfo : EIATTR_CBANK_PARAM_SIZE
	.align		4
.L_15:
        /*0050*/ 	.byte	0x03, 0x19
        /*0052*/ 	.short	0x0018


	//----- nvinfo : EIATTR_PARAM_CBANK
	.align		4
        /*0054*/ 	.byte	0x04, 0x0a
        /*0056*/ 	.short	(.L_17 - .L_16)
	.align		4
.L_16:
        /*0058*/ 	.word	index@(.nv.constant0._Z14reinitLevelsetPKfPfP6float2)
        /*005c*/ 	.short	0x0380
        /*005e*/ 	.short	0x0018


	//----- nvinfo : EIATTR_SW_WAR
	.align		4
.L_17:
        /*0060*/ 	.byte	0x04, 0x36
        /*0062*/ 	.short	(.L_19 - .L_18)
.L_18:
        /*0064*/ 	.word	0x00000008
.L_19:


//--------------------- .nv.callgraph             --------------------------
	.section	.nv.callgraph,"",@"SHT_CUDA_CALLGRAPH"
	.align	4
	.sectionentsize	8
	.align		4
        /*0000*/ 	.word	0x00000000
	.align		4
        /*0004*/ 	.word	0xffffffff
	.align		4
        /*0008*/ 	.word	0x00000000
	.align		4
        /*000c*/ 	.word	0xfffffffe
	.align		4
        /*0010*/ 	.word	0x00000000
	.align		4
        /*0014*/ 	.word	0xfffffffd
	.align		4
        /*0018*/ 	.word	0x00000000
	.align		4
        /*001c*/ 	.word	0xfffffffc


//--------------------- .text._Z14reinitLevelsetPKfPfP6float2 --------------------------
	.section	.text._Z14reinitLevelsetPKfPfP6float2,"ax",@progbits
	.align	128
        .global         _Z14reinitLevelsetPKfPfP6float2
        .type           _Z14reinitLevelsetPKfPfP6float2,@function
        .size           _Z14reinitLevelsetPKfPfP6float2,(.L_x_1 - _Z14reinitLevelsetPKfPfP6float2)
        .other          _Z14reinitLevelsetPKfPfP6float2,@"STO_CUDA_ENTRY STV_DEFAULT"
_Z14reinitLevelsetPKfPfP6float2:
.text._Z14reinitLevelsetPKfPfP6float2:
[----:B------:R-:W-:Y:S01]  /*0000*/  LDC R1, c[0x0][0x37c] ;  /* 0x0000df00ff017b82 */ /* 0x000fe20000000800 */
[----:B------:R-:W-:Y:S05]  /*0010*/  EXIT ;  /* 0x000000000000794d */ /* 0x000fea0003800000 */
.L_x_0:
[----:B------:R-:W-:-:S00]  /*0020*/  BRA `(.L_x_0) ;  /* 0xfffffffc00fc7947 */ /* 0x000fc0000383ffff */
[----:B------:R-:W-:-:S00]  /*0030*/  NOP ;  /* 0x0000000000007918 */ /* 0x000fc00000000000 */
        /* <DEDUP_REMOVED lines=12> */
.L_x_1:


//--------------------- .nv.shared.reserved.0     --------------------------
	.section	.nv.shared.reserved.0,"aw",@nobits
	.weak		__nv_reservedSMEM_offset_0_alias
	.size		__nv_reservedSMEM_offset_0_alias, 0, 64
	.other		__nv_reservedSMEM_offset_0_alias,@"STO_CUDA_RESERVED_SHARED STV_DEFAULT"
__nv_reservedSMEM_offset_0_alias:
	.zero		0
	.zero		64


//--------------------- .nv.constant0._Z14reinitLevelsetPKfPfP6float2 --------------------------
	.section	.nv.constant0._Z14reinitLevelsetPKfPfP6float2,"a",@progbits
	.sectionflags	@""
	.align	4
.nv.constant0._Z14reinitLevelsetPKfPfP6float2:
	.zero		920


//--------------------- SYMBOLS --------------------------

	.type		.nv.reservedSmem.offset0,@object
	.size		.nv.reservedSmem.offset0,0x4
